	.headerflags	@"EF_CUDA_TEXMODE_UNIFIED EF_CUDA_64BIT_ADDRESS EF_CUDA_ACCELERATORS EF_CUDA_SM90 EF_CUDA_VIRTUAL_SM(EF_CUDA_SM90)"
	.elftype	@"ET_EXEC"


//--------------------- .nv.info                  --------------------------
	.section	.nv.info,"",@"SHT_CUDA_INFO"
	.align	4


	//----- nvinfo : EIATTR_REGCOUNT
	.align		4
        /*0000*/ 	.byte	0x04, 0x2f
        /*0002*/ 	.short	(.L_2 - .L_1)
	.align		4
.L_1:
        /*0004*/ 	.word	index@(triton_poi_fused_native_layer_norm_7)
        /*0008*/ 	.word	0x00000010


	//----- nvinfo : EIATTR_MIN_STACK_SIZE
	.align		4
.L_2:
        /*000c*/ 	.byte	0x04, 0x12
        /*000e*/ 	.short	(.L_4 - .L_3)
	.align		4
.L_3:
        /*0010*/ 	.word	index@(triton_poi_fused_native_layer_norm_7)
        /*0014*/ 	.word	0x00000000


	//----- nvinfo : EIATTR_FRAME_SIZE
	.align		4
.L_4:
        /*0018*/ 	.byte	0x04, 0x11
        /*001a*/ 	.short	(.L_6 - .L_5)
	.align		4
.L_5:
        /*001c*/ 	.word	index@(triton_poi_fused_native_layer_norm_7)
        /*0020*/ 	.word	0x00000000


	//----- nvinfo : EIATTR_MIN_STACK_SIZE
	.align		4
.L_6:
        /*0024*/ 	.byte	0x04, 0x12
        /*0026*/ 	.short	(.L_8 - .L_7)
	.align		4
.L_7:
        /*0028*/ 	.word	index@(triton_poi_fused_native_layer_norm_7)
        /*002c*/ 	.word	0x00000000
.L_8:


//--------------------- .nv.info.triton_poi_fused_native_layer_norm_7 --------------------------
	.section	.nv.info.triton_poi_fused_native_layer_norm_7,"",@"SHT_CUDA_INFO"
	.sectionflags	@""
	.align	4


	//----- nvinfo : EIATTR_CUDA_API_VERSION
	.align		4
        /*0000*/ 	.byte	0x04, 0x37
        /*0002*/ 	.short	(.L_10 - .L_9)
.L_9:
        /*0004*/ 	.word	0x0000007c


	//----- nvinfo : EIATTR_KPARAM_INFO
	.align		4
.L_10:
        /*0008*/ 	.byte	0x04, 0x17
        /*000a*/ 	.short	(.L_12 - .L_11)
.L_11:
        /*000c*/ 	.word	0x00000000
        /*0010*/ 	.short	0x0003
        /*0012*/ 	.short	0x0018
        /*0014*/ 	.byte	0x00, 0xf0, 0x11, 0x00


	//----- nvinfo : EIATTR_KPARAM_INFO
	.align		4
.L_12:
        /*0018*/ 	.byte	0x04, 0x17
        /*001a*/ 	.short	(.L_14 - .L_13)
.L_13:
        /*001c*/ 	.word	0x00000000
        /*0020*/ 	.short	0x0002
        /*0022*/ 	.short	0x0010
        /*0024*/ 	.byte	0x00, 0xf4, 0x21, 0x00


	//----- nvinfo : EIATTR_KPARAM_INFO
	.align		4
.L_14:
        /*0028*/ 	.byte	0x04, 0x17
        /*002a*/ 	.short	(.L_16 - .L_15)
.L_15:
        /*002c*/ 	.word	0x00000000
        /*0030*/ 	.short	0x0001
        /*0032*/ 	.short	0x0008
        /*0034*/ 	.byte	0x00, 0xf4, 0x21, 0x00


	//----- nvinfo : EIATTR_KPARAM_INFO
	.align		4
.L_16:
        /*0038*/ 	.byte	0x04, 0x17
        /*003a*/ 	.short	(.L_18 - .L_17)
.L_17:
        /*003c*/ 	.word	0x00000000
        /*0040*/ 	.short	0x0000
        /*0042*/ 	.short	0x0000
        /*0044*/ 	.byte	0x00, 0xf4, 0x21, 0x00


	//----- nvinfo : EIATTR_SPARSE_MMA_MASK
	.align		4
.L_18:
        /*0048*/ 	.byte	0x03, 0x50
        /*004a*/ 	.short	0x0000


	//----- nvinfo : EIATTR_MAXREG_COUNT
	.align		4
        /*004c*/ 	.byte	0x03, 0x1b
        /*004e*/ 	.short	0x00ff


	//----- nvinfo : EIATTR_EXIT_INSTR_OFFSETS
	.align		4
        /*0050*/ 	.byte	0x04, 0x1c
        /*0052*/ 	.short	(.L_20 - .L_19)


	//   ....[0]....
.L_19:
        /*0054*/ 	.word	0x00000250


	//   ....[1]....
        /*0058*/ 	.word	0x00000290


	//----- nvinfo : EIATTR_REQNTID
	.align		4
.L_20:
        /*005c*/ 	.byte	0x04, 0x10
        /*005e*/ 	.short	(.L_22 - .L_21)
.L_21:
        /*0060*/ 	.word	0x00000020
        /*0064*/ 	.word	0x00000001
        /*0068*/ 	.word	0x00000001


	//----- nvinfo : EIATTR_CBANK_PARAM_SIZE
	.align		4
.L_22:
        /*006c*/ 	.byte	0x03, 0x19
        /*006e*/ 	.short	0x001c


	//----- nvinfo : EIATTR_PARAM_CBANK
	.align		4
        /*0070*/ 	.byte	0x04, 0x0a
        /*0072*/ 	.short	(.L_24 - .L_23)
	.align		4
.L_23:
        /*0074*/ 	.word	index@(.nv.constant0.triton_poi_fused_native_layer_norm_7)
        /*0078*/ 	.short	0x0210
        /*007a*/ 	.short	0x001c


	//----- nvinfo : EIATTR_SW_WAR
	.align		4
.L_24:
        /*007c*/ 	.byte	0x04, 0x36
        /*007e*/ 	.short	(.L_26 - .L_25)
.L_25:
        /*0080*/ 	.word	0x00000008
.L_26:


//--------------------- .nv.callgraph             --------------------------
	.section	.nv.callgraph,"",@"SHT_CUDA_CALLGRAPH"
	.align	4
	.sectionentsize	8
	.align		4
        /*0000*/ 	.word	0x00000000
	.align		4
        /*0004*/ 	.word	0xffffffff
	.align		4
        /*0008*/ 	.word	0x00000000
	.align		4
        /*000c*/ 	.word	0xfffffffe
	.align		4
        /*0010*/ 	.word	0x00000000
	.align		4
        /*0014*/ 	.word	0xfffffffd
	.align		4
        /*0018*/ 	.word	0x00000000
	.align		4
        /*001c*/ 	.word	0xfffffffc


//--------------------- .nv.constant4             --------------------------
	.section	.nv.constant4,"a",@progbits
	.align	8
	.align		8
.nv.constant4:
        /*0000*/ 	.dword	_$_str


//--------------------- .text.triton_poi_fused_native_layer_norm_7 --------------------------
	.section	.text.triton_poi_fused_native_layer_norm_7,"ax",@progbits
	.align	128
        .global         triton_poi_fused_native_layer_norm_7
        .type           triton_poi_fused_native_layer_norm_7,@function
        .size           triton_poi_fused_native_layer_norm_7,(.L_x_1 - triton_poi_fused_native_layer_norm_7)
        .other          triton_poi_fused_native_layer_norm_7,@"STO_CUDA_ENTRY STV_DEFAULT"
triton_poi_fused_native_layer_norm_7:
.text.triton_poi_fused_native_layer_norm_7:
[----:B------:R-:W0:Y:S02]  /*0000*/  LDC R1, c[0x0][0x28] ;  /* 0x00000a00ff017b82 */ /* 0x000e240000000800 */
[----:B------:R-:W1:Y:S01]  /*0010*/  S2R R10, SR_TID.X ;  /* 0x00000000000a7919 */ /* 0x000e620000002100 */
[----:B------:R-:W2:Y:S01]  /*0020*/  LDC.64 R2, c[0x0][0x210] ;  /* 0x00008400ff027b82 */ /* 0x000ea20000000a00 */
[----:B------:R-:W-:Y:S01]  /*0030*/  CS2R R6, SRZ ;  /* 0x0000000000067805 */ /* 0x000fe2000001ff00 */
[----:B------:R-:W-:Y:S01]  /*0040*/  ULDC.64 UR4, c[0x0][0x208] ;  /* 0x0000820000047ab9 */ /* 0x000fe20000000a00 */
[----:B------:R-:W3:Y:S01]  /*0050*/  S2R R9, SR_CTAID.X ;  /* 0x0000000000097919 */ /* 0x000ee20000002500 */
[----:B------:R-:W-:Y:S02]  /*0060*/  MOV R8, RZ ;  /* 0x000000ff00087202 */ /* 0x000fe40000000f00 */
[----:B-1----:R-:W-:-:S04]  /*0070*/  LOP3.LUT R0, R10, 0xf, RZ, 0xc0, !PT ;  /* 0x0000000f0a007812 */ /* 0x002fc800078ec0ff */
[----:B---3--:R-:W-:Y:S01]  /*0080*/  LEA R9, R9, R0, 0x4 ;  /* 0x0000000009097211 */ /* 0x008fe200078e20ff */
[----:B------:R-:W-:-:S03]  /*0090*/  HFMA2.MMA R0, -RZ, RZ, 0, 0 ;  /* 0x00000000ff007435 */ /* 0x000fc600000001ff */
[C---:B------:R-:W-:Y:S02]  /*00a0*/  ISETP.GE.AND P0, PT, R9.reuse, 0x10, PT ;  /* 0x000000100900780c */ /* 0x040fe40003f06270 */
[----:B------:R-:W-:-:S05]  /*00b0*/  SHF.L.U32 R5, R9, 0x2, RZ ;  /* 0x0000000209057819 */ /* 0x000fca00000006ff */
[----:B--2---:R-:W-:-:S06]  /*00c0*/  IMAD.WIDE R2, R5, 0x4, R2 ;  /* 0x0000000405027825 */ /* 0x004fcc00078e0202 */
[----:B------:R-:W2:Y:S04]  /*00d0*/  @!P0 LDG.E.EL R0, desc[UR4][R2.64] ;  /* 0x0000000402008981 */ /* 0x000ea8000c2e1900 */
[----:B------:R-:W2:Y:S04]  /*00e0*/  @!P0 LDG.E.EL R7, desc[UR4][R2.64+0x4] ;  /* 0x0000040402078981 */ /* 0x000ea8000c2e1900 */
[----:B------:R-:W3:Y:S04]  /*00f0*/  @!P0 LDG.E.EL R6, desc[UR4][R2.64+0x8] ;  /* 0x0000080402068981 */ /* 0x000ee8000c2e1900 */
[----:B------:R-:W4:Y:S01]  /*0100*/  @!P0 LDG.E.EL R8, desc[UR4][R2.64+0xc] ;  /* 0x00000c0402088981 */ /* 0x000f22000c2e1900 */
[----:B------:R-:W-:-:S04]  /*0110*/  LOP3.LUT P0, RZ, R10, 0x10, RZ, 0xc0, !PT ;  /* 0x000000100aff7812 */ /* 0x000fc8000780c0ff */
[----:B------:R-:W-:Y:S01]  /*0120*/  ISETP.LT.AND P0, PT, R9, 0x10, !P0 ;  /* 0x000000100900780c */ /* 0x000fe20004701270 */
[----:B--2---:R-:W-:-:S04]  /*0130*/  FADD R5, R7, R0 ;  /* 0x0000000007057221 */ /* 0x004fc80000000000 */
[----:B---3--:R-:W-:Y:S02]  /*0140*/  FADD R11, R5, R6 ;  /* 0x00000006050b7221 */ /* 0x008fe40000000000 */
[----:B------:R-:W1:Y:S02]  /*0150*/  LDC.64 R4, c[0x0][0x218] ;  /* 0x00008600ff047b82 */ /* 0x000e640000000a00 */
[----:B----4-:R-:W-:-:S04]  /*0160*/  FADD R11, R11, R8 ;  /* 0x000000080b0b7221 */ /* 0x010fc80000000000 */
[----:B------:R-:W-:-:S04]  /*0170*/  FMUL R13, R11, 0.25 ;  /* 0x3e8000000b0d7820 */ /* 0x000fc80000400000 */
[C---:B------:R-:W-:Y:S01]  /*0180*/  FADD R7, -R13.reuse, R7 ;  /* 0x000000070d077221 */ /* 0x040fe20000000100 */
[C---:B------:R-:W-:Y:S01]  /*0190*/  FADD R0, -R13.reuse, R0 ;  /* 0x000000000d007221 */ /* 0x040fe20000000100 */
[C---:B------:R-:W-:Y:S01]  /*01a0*/  FADD R6, -R13.reuse, R6 ;  /* 0x000000060d067221 */ /* 0x040fe20000000100 */
[----:B------:R-:W-:Y:S01]  /*01b0*/  FADD R11, -R13, R8 ;  /* 0x000000080d0b7221 */ /* 0x000fe20000000100 */
[----:B------:R-:W-:-:S04]  /*01c0*/  FMUL R7, R7, R7 ;  /* 0x0000000707077220 */ /* 0x000fc80000400000 */
[----:B------:R-:W-:-:S04]  /*01d0*/  FFMA R7, R0, R0, R7 ;  /* 0x0000000000077223 */ /* 0x000fc80000000007 */
[----:B------:R-:W-:Y:S02]  /*01e0*/  FFMA R0, R6, R6, R7 ;  /* 0x0000000606007223 */ /* 0x000fe40000000007 */
[----:B------:R-:W2:Y:S01]  /*01f0*/  LDC.64 R6, c[0x0][0x220] ;  /* 0x00008800ff067b82 */ /* 0x000ea20000000a00 */
[----:B-1----:R-:W-:Y:S01]  /*0200*/  IMAD.WIDE R2, R9, 0x4, R4 ;  /* 0x0000000409027825 */ /* 0x002fe200078e0204 */
[----:B------:R-:W-:-:S03]  /*0210*/  HFMA2.MMA R5, -RZ, RZ, 1.625, 0 ;  /* 0x3e800000ff057435 */ /* 0x000fc600000001ff */
[----:B------:R-:W-:Y:S01]  /*0220*/  FFMA R0, R11, R11, R0 ;  /* 0x0000000b0b007223 */ /* 0x000fe20000000000 */
[----:B------:R1:W-:Y:S06]  /*0230*/  @P0 STG.E desc[UR4][R2.64], R13 ;  /* 0x0000000d02000986 */ /* 0x0003ec000c101904 */
[----:B------:R-:W-:Y:S01]  /*0240*/  FFMA R0, R0, R5, 9.9999999747524270788e-07 ;  /* 0x358637bd00007423 */ /* 0x000fe20000000005 */
[----:B------:R-:W-:Y:S06]  /*0250*/  @!P0 EXIT ;  /* 0x000000000000894d */ /* 0x000fec0003800000 */
[----:B------:R-:W0:Y:S01]  /*0260*/  MUFU.RSQ R5, R0 ;  /* 0x0000000000057308 */ /* 0x000e220000001400 */
[----:B-12---:R-:W-:-:S05]  /*0270*/  IMAD.WIDE R2, R9, 0x4, R6 ;  /* 0x0000000409027825 */ /* 0x006fca00078e0206 */
[----:B0-----:R-:W-:Y:S01]  /*0280*/  STG.E desc[UR4][R2.64], R5 ;  /* 0x0000000502007986 */ /* 0x001fe2000c101904 */
[----:B------:R-:W-:Y:S05]  /*0290*/  EXIT ;  /* 0x000000000000794d */ /* 0x000fea0003800000 */
.L_x_0:
[----:B------:R-:W-:-:S00]  /*02a0*/  BRA `(.L_x_0) ;  /* 0xfffffffc00fc7947 */ /* 0x000fc0000383ffff */
[----:B------:R-:W-:-:S00]  /*02b0*/  NOP ;  /* 0x0000000000007918 */ /* 0x000fc00000000000 */
        /* <DEDUP_REMOVED lines=12> */
.L_x_1:


//--------------------- .nv.global.init           --------------------------
	.section	.nv.global.init,"aw",@progbits
.nv.global.init:
	.type		_$_str,@object
	.size		_$_str,(.L_0 - _$_str)
_$_str:
        /*0000*/ 	.byte	0x5f, 0x5f, 0x43, 0x55, 0x44, 0x41, 0x5f, 0x46, 0x54, 0x5a, 0x00
.L_0:


//--------------------- .nv.constant0.triton_poi_fused_native_layer_norm_7 --------------------------
	.section	.nv.constant0.triton_poi_fused_native_layer_norm_7,"a",@progbits
	.sectionflags	@""
	.align	4
.nv.constant0.triton_poi_fused_native_layer_norm_7:
	.zero		556
